//
// Generated by NVIDIA NVVM Compiler
//
// Compiler Build ID: CL-36424714
// Cuda compilation tools, release 13.0, V13.0.88
// Based on NVVM 20.0.0
//

.version 9.0
.target sm_100
.address_size 64

	// .globl	_Z6kernelPi

.visible .entry _Z6kernelPi(
	.param .u64 .ptr .align 1 _Z6kernelPi_param_0
)
{
	.reg .b32 	%r<3>;
	.reg .b64 	%rd<5>;

	ld.param.u64 	%rd1, [_Z6kernelPi_param_0];
	cvta.to.global.u64 	%rd2, %rd1;
	mov.u32 	%r1, %ctaid.x;
	mul.wide.u32 	%rd3, %r1, 4;
	add.s64 	%rd4, %rd2, %rd3;
	mov.b32 	%r2, 1;
	st.global.u32 	[%rd4], %r2;
	ret;

}


// ===== COMPILED SASS (sm_100) =====

	.target	sm_100

	.elftype	@"ET_EXEC"


//--------------------- .note.nv.tkinfo           --------------------------
	.section	.note.nv.tkinfo,"",@"SHT_NOTE"
	.sectionflags	@"SHF_NOTE_NV_TKINFO"
	.tkinfo
        /*0018*/ 	.word	0x00000002
        /*0030*/ 	.string	""
        /*0030*/ 	.string	"ptxas"
        /*0030*/ 	.string	"Cuda compilation tools, release 13.0, V13.0.88"
        /*0030*/ 	.string	"Build cuda_13.0.r13.0/compiler.36424714_0"
        /*0030*/ 	.string	"-arch sm_100 -m 64 "



//--------------------- .note.nv.cuinfo           --------------------------
	.section	.note.nv.cuinfo,"",@"SHT_NOTE"
	.sectionflags	@"SHF_NOTE_NV_CUINFO"
        /*0018*/ 	.short	0x0002
        /*001a*/ 	.short	0x0064
        /*001c*/ 	.short	0x0082
	.zero		2


//--------------------- .nv.info                  --------------------------
	.section	.nv.info,"",@"SHT_CUDA_INFO"
	.align	4


	//----- nvinfo : EIATTR_REGCOUNT
	.align		4
        /*0000*/ 	.byte	0x04, 0x2f
        /*0002*/ 	.short	(.L_1 - .L_0)
	.align		4
.L_0:
        /*0004*/ 	.word	index@(_Z6kernelPi)
        /*0008*/ 	.word	0x0000000a


	//----- nvinfo : EIATTR_FRAME_SIZE
	.align		4
.L_1:
        /*000c*/ 	.byte	0x04, 0x11
        /*000e*/ 	.short	(.L_3 - .L_2)
	.align		4
.L_2:
        /*0010*/ 	.word	index@(_Z6kernelPi)
        /*0014*/ 	.word	0x00000000


	//----- nvinfo : EIATTR_MIN_STACK_SIZE
	.align		4
.L_3:
        /*0018*/ 	.byte	0x04, 0x12
        /*001a*/ 	.short	(.L_5 - .L_4)
	.align		4
.L_4:
        /*001c*/ 	.word	index@(_Z6kernelPi)
        /*0020*/ 	.word	0x00000000
.L_5:


//--------------------- .nv.compat                --------------------------
	.section	.nv.compat,"",@"SHT_CUDA_COMPAT_INFO"
	.align	4
        /*0000*/ 	.byte	0x02, 0x09, 0x00, 0x00, 0x02, 0x02, 0x01, 0x00, 0x02, 0x05, 0x05, 0x00, 0x03, 0x07, 0x01, 0x01
        /*0010*/ 	.byte	0x02, 0x03, 0x00, 0x00, 0x02, 0x06, 0x01, 0x00, 0x04, 0x0b, 0x08, 0x00, 0x09, 0x00, 0x00, 0x00
        /*0020*/ 	.byte	0x00, 0x00, 0x00, 0x00


//--------------------- .nv.info._Z6kernelPi      --------------------------
	.section	.nv.info._Z6kernelPi,"",@"SHT_CUDA_INFO"
	.sectionflags	@""
	.align	4


	//----- nvinfo : EIATTR_CUDA_API_VERSION
	.align		4
        /*0000*/ 	.byte	0x04, 0x37
        /*0002*/ 	.short	(.L_7 - .L_6)
.L_6:
        /*0004*/ 	.word	0x00000082


	//----- nvinfo : EIATTR_KPARAM_INFO
	.align		4
.L_7:
        /*0008*/ 	.byte	0x04, 0x17
        /*000a*/ 	.short	(.L_9 - .L_8)
.L_8:
        /*000c*/ 	.word	0x00000000
        /*0010*/ 	.short	0x0000
        /*0012*/ 	.short	0x0000
        /*0014*/ 	.byte	0x00, 0xf5, 0x21, 0x00


	//----- nvinfo : EIATTR_SPARSE_MMA_MASK
	.align		4
.L_9:
        /*0018*/ 	.byte	0x03, 0x50
        /*001a*/ 	.short	0x0000


	//----- nvinfo : EIATTR_MAXREG_COUNT
	.align		4
        /*001c*/ 	.byte	0x03, 0x1b
        /*001e*/ 	.short	0x00ff


	//----- nvinfo : EIATTR_MERCURY_ISA_VERSION
	.align		4
        /*0020*/ 	.byte	0x03, 0x5f
        /*0022*/ 	.short	0x0101


	//----- nvinfo : EIATTR_VRC_CTA_INIT_COUNT
	.align		4
        /*0024*/ 	.byte	0x02, 0x4a
	.zero		1
	.zero		1


	//----- nvinfo : EIATTR_EXIT_INSTR_OFFSETS
	.align		4
        /*0028*/ 	.byte	0x04, 0x1c
        /*002a*/ 	.short	(.L_11 - .L_10)


	//   ....[0]....
.L_10:
        /*002c*/ 	.word	0x00000070


	//----- nvinfo : EIATTR_CBANK_PARAM_SIZE
	.align		4
.L_11:
        /*0030*/ 	.byte	0x03, 0x19
        /*0032*/ 	.short	0x0008


	//----- nvinfo : EIATTR_PARAM_CBANK
	.align		4
        /*0034*/ 	.byte	0x04, 0x0a
        /*0036*/ 	.short	(.L_13 - .L_12)
	.align		4
.L_12:
        /*0038*/ 	.word	index@(.nv.constant0._Z6kernelPi)
        /*003c*/ 	.short	0x0380
        /*003e*/ 	.short	0x0008


	//----- nvinfo : EIATTR_SW_WAR
	.align		4
.L_13:
        /*0040*/ 	.byte	0x04, 0x36
        /*0042*/ 	.short	(.L_15 - .L_14)
.L_14:
        /*0044*/ 	.word	0x00000008
.L_15:


//--------------------- .nv.callgraph             --------------------------
	.section	.nv.callgraph,"",@"SHT_CUDA_CALLGRAPH"
	.align	4
	.sectionentsize	8
	.align		4
        /*0000*/ 	.word	0x00000000
	.align		4
        /*0004*/ 	.word	0xffffffff
	.align		4
        /*0008*/ 	.word	0x00000000
	.align		4
        /*000c*/ 	.word	0xfffffffe
	.align		4
        /*0010*/ 	.word	0x00000000
	.align		4
        /*0014*/ 	.word	0xfffffffd
	.align		4
        /*0018*/ 	.word	0x00000000
	.align		4
        /*001c*/ 	.word	0xfffffffc


//--------------------- .text._Z6kernelPi         --------------------------
	.section	.text._Z6kernelPi,"ax",@progbits
	.align	128
        .global         _Z6kernelPi
        .type           _Z6kernelPi,@function
        .size           _Z6kernelPi,(.L_x_1 - _Z6kernelPi)
        .other          _Z6kernelPi,@"STO_CUDA_ENTRY STV_DEFAULT"
_Z6kernelPi:
.text._Z6kernelPi:
[----:B------:R-:W-:Y:S01]  /*0000*/  LDC R1, c[0x0][0x37c] ;  /* 0x0000df00ff017b82 */ /* 0x000fe20000000800 */
[----:B------:R-:W0:Y:S07]  /*0010*/  S2R R5, SR_CTAID.X ;  /* 0x0000000000057919 */ /* 0x000e2e0000002500 */
[----:B------:R-:W0:Y:S01]  /*0020*/  LDC.64 R2, c[0x0][0x380] ;  /* 0x0000e000ff027b82 */ /* 0x000e220000000a00 */
[----:B------:R-:W1:Y:S01]  /*0030*/  LDCU.64 UR4, c[0x0][0x358] ;  /* 0x00006b00ff0477ac */ /* 0x000e620008000a00 */
[----:B------:R-:W-:-:S02]  /*0040*/  HFMA2 R7, -RZ, RZ, 0, 5.9604644775390625e-08 ;  /* 0x00000001ff077431 */ /* 0x000fc400000001ff */
[----:B0-----:R-:W-:-:S05]  /*0050*/  IMAD.WIDE.U32 R2, R5, 0x4, R2 ;  /* 0x0000000405027825 */ /* 0x001fca00078e0002 */
[----:B-1----:R-:W-:Y:S01]  /*0060*/  STG.E desc[UR4][R2.64], R7 ;  /* 0x0000000702007986 */ /* 0x002fe2000c101904 */
[----:B------:R-:W-:Y:S05]  /*0070*/  EXIT ;  /* 0x000000000000794d */ /* 0x000fea0003800000 */
.L_x_0:
[----:B------:R-:W-:-:S00]  /*0080*/  BRA `(.L_x_0) ;  /* 0xfffffffc00fc7947 */ /* 0x000fc0000383ffff */
[----:B------:R-:W-:-:S00]  /*0090*/  NOP ;  /* 0x0000000000007918 */ /* 0x000fc00000000000 */
        /* <DEDUP_REMOVED lines=14> */
.L_x_1:


//--------------------- .nv.shared.reserved.0     --------------------------
	.section	.nv.shared.reserved.0,"aw",@nobits
	.weak		__nv_reservedSMEM_offset_0_alias
	.size		__nv_reservedSMEM_offset_0_alias, 0, 64
	.other		__nv_reservedSMEM_offset_0_alias,@"STO_CUDA_RESERVED_SHARED STV_DEFAULT"
__nv_reservedSMEM_offset_0_alias:
	.zero		0
	.zero		64


//--------------------- .nv.constant0._Z6kernelPi --------------------------
	.section	.nv.constant0._Z6kernelPi,"a",@progbits
	.sectionflags	@""
	.align	4
.nv.constant0._Z6kernelPi:
	.zero		904


//--------------------- SYMBOLS --------------------------

	.type		.nv.reservedSmem.offset0,@object
	.size		.nv.reservedSmem.offset0,0x4
